//
// Generated by NVIDIA NVVM Compiler
//
// Compiler Build ID: CL-36424714
// Cuda compilation tools, release 13.0, V13.0.88
// Based on NVVM 20.0.0
//

.version 9.0
.target sm_100
.address_size 64

	// .globl	_Z16simpleLifeKernelPKhjjPh

.visible .entry _Z16simpleLifeKernelPKhjjPh(
	.param .u64 .ptr .align 1 _Z16simpleLifeKernelPKhjjPh_param_0,
	.param .u32 _Z16simpleLifeKernelPKhjjPh_param_1,
	.param .u32 _Z16simpleLifeKernelPKhjjPh_param_2,
	.param .u64 .ptr .align 1 _Z16simpleLifeKernelPKhjjPh_param_3
)
{
	.reg .pred 	%p<11>;
	.reg .b16 	%rs<3>;
	.reg .b32 	%r<50>;
	.reg .b64 	%rd<25>;

	ld.param.u64 	%rd4, [_Z16simpleLifeKernelPKhjjPh_param_0];
	ld.param.u32 	%r9, [_Z16simpleLifeKernelPKhjjPh_param_1];
	ld.param.u32 	%r10, [_Z16simpleLifeKernelPKhjjPh_param_2];
	ld.param.u64 	%rd3, [_Z16simpleLifeKernelPKhjjPh_param_3];
	cvta.to.global.u64 	%rd1, %rd4;
	mul.lo.s32 	%r1, %r10, %r9;
	mov.u32 	%r11, %ctaid.x;
	mov.u32 	%r2, %ntid.x;
	shl.b32 	%r12, %r11, 8;
	shr.s32 	%r13, %r12, 8;
	mov.u32 	%r14, %tid.x;
	mad.lo.s32 	%r49, %r13, %r2, %r14;
	setp.ge.u32 	%p3, %r49, %r1;
	@%p3 bra 	$L__BB0_7;
	add.s32 	%r4, %r9, -1;
	sub.s32 	%r5, %r1, %r9;
	mov.u32 	%r15, %nctaid.x;
	mul.lo.s32 	%r6, %r2, %r15;
	cvta.to.global.u64 	%rd2, %rd3;
$L__BB0_2:
	rem.u32 	%r17, %r49, %r9;
	sub.s32 	%r18, %r49, %r17;
	add.s32 	%r19, %r4, %r17;
	rem.u32 	%r20, %r19, %r9;
	add.s32 	%r21, %r17, 1;
	setp.eq.s32 	%p5, %r21, %r9;
	selp.b32 	%r22, 0, %r21, %p5;
	add.s32 	%r23, %r5, %r18;
	rem.u32 	%r24, %r23, %r1;
	add.s32 	%r25, %r18, %r9;
	rem.u32 	%r26, %r25, %r1;
	add.s32 	%r27, %r24, %r20;
	cvt.u64.u32 	%rd5, %r27;
	add.s64 	%rd6, %rd1, %rd5;
	ld.global.u8 	%r28, [%rd6];
	add.s32 	%r29, %r24, %r17;
	cvt.u64.u32 	%rd7, %r29;
	add.s64 	%rd8, %rd1, %rd7;
	ld.global.u8 	%r30, [%rd8];
	add.s32 	%r31, %r30, %r28;
	add.s32 	%r32, %r22, %r24;
	cvt.u64.u32 	%rd9, %r32;
	add.s64 	%rd10, %rd1, %rd9;
	ld.global.u8 	%r33, [%rd10];
	add.s32 	%r34, %r31, %r33;
	add.s32 	%r35, %r20, %r18;
	cvt.u64.u32 	%rd11, %r35;
	add.s64 	%rd12, %rd1, %rd11;
	ld.global.u8 	%r36, [%rd12];
	add.s32 	%r37, %r34, %r36;
	add.s32 	%r38, %r22, %r18;
	cvt.u64.u32 	%rd13, %r38;
	add.s64 	%rd14, %rd1, %rd13;
	ld.global.u8 	%r39, [%rd14];
	add.s32 	%r40, %r37, %r39;
	add.s32 	%r41, %r26, %r20;
	cvt.u64.u32 	%rd15, %r41;
	add.s64 	%rd16, %rd1, %rd15;
	ld.global.u8 	%r42, [%rd16];
	add.s32 	%r43, %r40, %r42;
	add.s32 	%r44, %r26, %r17;
	cvt.u64.u32 	%rd17, %r44;
	add.s64 	%rd18, %rd1, %rd17;
	ld.global.u8 	%r45, [%rd18];
	add.s32 	%r46, %r43, %r45;
	add.s32 	%r47, %r22, %r26;
	cvt.u64.u32 	%rd19, %r47;
	add.s64 	%rd20, %rd1, %rd19;
	ld.global.u8 	%r48, [%rd20];
	add.s32 	%r16, %r46, %r48;
	mov.pred 	%p10, -1;
	setp.eq.s32 	%p6, %r16, 3;
	@%p6 bra 	$L__BB0_6;
	setp.ne.s32 	%p7, %r16, 2;
	@%p7 bra 	$L__BB0_5;
	cvt.u64.u32 	%rd21, %r49;
	add.s64 	%rd22, %rd1, %rd21;
	ld.global.u8 	%rs1, [%rd22];
	setp.ne.s16 	%p10, %rs1, 0;
	bra.uni 	$L__BB0_6;
$L__BB0_5:
	mov.pred 	%p10, 0;
$L__BB0_6:
	selp.u16 	%rs2, 1, 0, %p10;
	cvt.u64.u32 	%rd23, %r49;
	add.s64 	%rd24, %rd2, %rd23;
	st.global.u8 	[%rd24], %rs2;
	add.s32 	%r49, %r49, %r6;
	setp.lt.u32 	%p9, %r49, %r1;
	@%p9 bra 	$L__BB0_2;
$L__BB0_7:
	ret;

}


// ===== COMPILED SASS (sm_100) =====

	.target	sm_100

	.elftype	@"ET_EXEC"


//--------------------- .note.nv.tkinfo           --------------------------
	.section	.note.nv.tkinfo,"",@"SHT_NOTE"
	.sectionflags	@"SHF_NOTE_NV_TKINFO"
	.tkinfo
        /*0018*/ 	.word	0x00000002
        /*0030*/ 	.string	""
        /*0030*/ 	.string	"ptxas"
        /*0030*/ 	.string	"Cuda compilation tools, release 13.0, V13.0.88"
        /*0030*/ 	.string	"Build cuda_13.0.r13.0/compiler.36424714_0"
        /*0030*/ 	.string	"-arch sm_100 -m 64 "



//--------------------- .note.nv.cuinfo           --------------------------
	.section	.note.nv.cuinfo,"",@"SHT_NOTE"
	.sectionflags	@"SHF_NOTE_NV_CUINFO"
        /*0018*/ 	.short	0x0002
        /*001a*/ 	.short	0x0064
        /*001c*/ 	.short	0x0082
	.zero		2


//--------------------- .nv.info                  --------------------------
	.section	.nv.info,"",@"SHT_CUDA_INFO"
	.align	4


	//----- nvinfo : EIATTR_REGCOUNT
	.align		4
        /*0000*/ 	.byte	0x04, 0x2f
        /*0002*/ 	.short	(.L_1 - .L_0)
	.align		4
.L_0:
        /*0004*/ 	.word	index@(_Z16simpleLifeKernelPKhjjPh)
        /*0008*/ 	.word	0x0000001e


	//----- nvinfo : EIATTR_FRAME_SIZE
	.align		4
.L_1:
        /*000c*/ 	.byte	0x04, 0x11
        /*000e*/ 	.short	(.L_3 - .L_2)
	.align		4
.L_2:
        /*0010*/ 	.word	index@(_Z16simpleLifeKernelPKhjjPh)
        /*0014*/ 	.word	0x00000000


	//----- nvinfo : EIATTR_MIN_STACK_SIZE
	.align		4
.L_3:
        /*0018*/ 	.byte	0x04, 0x12
        /*001a*/ 	.short	(.L_5 - .L_4)
	.align		4
.L_4:
        /*001c*/ 	.word	index@(_Z16simpleLifeKernelPKhjjPh)
        /*0020*/ 	.word	0x00000000
.L_5:


//--------------------- .nv.compat                --------------------------
	.section	.nv.compat,"",@"SHT_CUDA_COMPAT_INFO"
	.align	4
        /*0000*/ 	.byte	0x02, 0x09, 0x00, 0x00, 0x02, 0x02, 0x01, 0x00, 0x02, 0x05, 0x05, 0x00, 0x03, 0x07, 0x01, 0x01
        /*0010*/ 	.byte	0x02, 0x03, 0x00, 0x00, 0x02, 0x06, 0x01, 0x00, 0x04, 0x0b, 0x08, 0x00, 0x09, 0x00, 0x00, 0x00
        /*0020*/ 	.byte	0x00, 0x00, 0x00, 0x00


//--------------------- .nv.info._Z16simpleLifeKernelPKhjjPh --------------------------
	.section	.nv.info._Z16simpleLifeKernelPKhjjPh,"",@"SHT_CUDA_INFO"
	.sectionflags	@""
	.align	4


	//----- nvinfo : EIATTR_CUDA_API_VERSION
	.align		4
        /*0000*/ 	.byte	0x04, 0x37
        /*0002*/ 	.short	(.L_7 - .L_6)
.L_6:
        /*0004*/ 	.word	0x00000082


	//----- nvinfo : EIATTR_KPARAM_INFO
	.align		4
.L_7:
        /*0008*/ 	.byte	0x04, 0x17
        /*000a*/ 	.short	(.L_9 - .L_8)
.L_8:
        /*000c*/ 	.word	0x00000000
        /*0010*/ 	.short	0x0003
        /*0012*/ 	.short	0x0010
        /*0014*/ 	.byte	0x00, 0xf5, 0x21, 0x00


	//----- nvinfo : EIATTR_KPARAM_INFO
	.align		4
.L_9:
        /*0018*/ 	.byte	0x04, 0x17
        /*001a*/ 	.short	(.L_11 - .L_10)
.L_10:
        /*001c*/ 	.word	0x00000000
        /*0020*/ 	.short	0x0002
        /*0022*/ 	.short	0x000c
        /*0024*/ 	.byte	0x00, 0xf0, 0x11, 0x00


	//----- nvinfo : EIATTR_KPARAM_INFO
	.align		4
.L_11:
        /*0028*/ 	.byte	0x04, 0x17
        /*002a*/ 	.short	(.L_13 - .L_12)
.L_12:
        /*002c*/ 	.word	0x00000000
        /*0030*/ 	.short	0x0001
        /*0032*/ 	.short	0x0008
        /*0034*/ 	.byte	0x00, 0xf0, 0x11, 0x00


	//----- nvinfo : EIATTR_KPARAM_INFO
	.align		4
.L_13:
        /*0038*/ 	.byte	0x04, 0x17
        /*003a*/ 	.short	(.L_15 - .L_14)
.L_14:
        /*003c*/ 	.word	0x00000000
        /*0040*/ 	.short	0x0000
        /*0042*/ 	.short	0x0000
        /*0044*/ 	.byte	0x00, 0xf5, 0x21, 0x00


	//----- nvinfo : EIATTR_SPARSE_MMA_MASK
	.align		4
.L_15:
        /*0048*/ 	.byte	0x03, 0x50
        /*004a*/ 	.short	0x0000


	//----- nvinfo : EIATTR_MAXREG_COUNT
	.align		4
        /*004c*/ 	.byte	0x03, 0x1b
        /*004e*/ 	.short	0x00ff


	//----- nvinfo : EIATTR_MERCURY_ISA_VERSION
	.align		4
        /*0050*/ 	.byte	0x03, 0x5f
        /*0052*/ 	.short	0x0101


	//----- nvinfo : EIATTR_VRC_CTA_INIT_COUNT
	.align		4
        /*0054*/ 	.byte	0x02, 0x4a
	.zero		1
	.zero		1


	//----- nvinfo : EIATTR_EXIT_INSTR_OFFSETS
	.align		4
        /*0058*/ 	.byte	0x04, 0x1c
        /*005a*/ 	.short	(.L_17 - .L_16)


	//   ....[0]....
.L_16:
        /*005c*/ 	.word	0x000000a0


	//   ....[1]....
        /*0060*/ 	.word	0x00000850


	//----- nvinfo : EIATTR_CRS_STACK_SIZE
	.align		4
.L_17:
        /*0064*/ 	.byte	0x04, 0x1e
        /*0066*/ 	.short	(.L_19 - .L_18)
.L_18:
        /*0068*/ 	.word	0x00000000


	//----- nvinfo : EIATTR_CBANK_PARAM_SIZE
	.align		4
.L_19:
        /*006c*/ 	.byte	0x03, 0x19
        /*006e*/ 	.short	0x0018


	//----- nvinfo : EIATTR_PARAM_CBANK
	.align		4
        /*0070*/ 	.byte	0x04, 0x0a
        /*0072*/ 	.short	(.L_21 - .L_20)
	.align		4
.L_20:
        /*0074*/ 	.word	index@(.nv.constant0._Z16simpleLifeKernelPKhjjPh)
        /*0078*/ 	.short	0x0380
        /*007a*/ 	.short	0x0018


	//----- nvinfo : EIATTR_SW_WAR
	.align		4
.L_21:
        /*007c*/ 	.byte	0x04, 0x36
        /*007e*/ 	.short	(.L_23 - .L_22)
.L_22:
        /*0080*/ 	.word	0x00000008
.L_23:


//--------------------- .nv.callgraph             --------------------------
	.section	.nv.callgraph,"",@"SHT_CUDA_CALLGRAPH"
	.align	4
	.sectionentsize	8
	.align		4
        /*0000*/ 	.word	0x00000000
	.align		4
        /*0004*/ 	.word	0xffffffff
	.align		4
        /*0008*/ 	.word	0x00000000
	.align		4
        /*000c*/ 	.word	0xfffffffe
	.align		4
        /*0010*/ 	.word	0x00000000
	.align		4
        /*0014*/ 	.word	0xfffffffd
	.align		4
        /*0018*/ 	.word	0x00000000
	.align		4
        /*001c*/ 	.word	0xfffffffc


//--------------------- .text._Z16simpleLifeKernelPKhjjPh --------------------------
	.section	.text._Z16simpleLifeKernelPKhjjPh,"ax",@progbits
	.align	128
        .global         _Z16simpleLifeKernelPKhjjPh
        .type           _Z16simpleLifeKernelPKhjjPh,@function
        .size           _Z16simpleLifeKernelPKhjjPh,(.L_x_5 - _Z16simpleLifeKernelPKhjjPh)
        .other          _Z16simpleLifeKernelPKhjjPh,@"STO_CUDA_ENTRY STV_DEFAULT"
_Z16simpleLifeKernelPKhjjPh:
.text._Z16simpleLifeKernelPKhjjPh:
[----:B------:R-:W-:Y:S08]  /*0000*/  LDC R1, c[0x0][0x37c] ;  /* 0x0000df00ff017b82 */ /* 0x000ff00000000800 */
[----:B------:R-:W0:Y:S01]  /*0010*/  S2UR UR4, SR_CTAID.X ;  /* 0x00000000000479c3 */ /* 0x000e220000002500 */
[----:B------:R-:W1:Y:S01]  /*0020*/  S2R R15, SR_TID.X ;  /* 0x00000000000f7919 */ /* 0x000e620000002100 */
[----:B------:R-:W2:Y:S06]  /*0030*/  LDCU.64 UR10, c[0x0][0x388] ;  /* 0x00007100ff0a77ac */ /* 0x000eac0008000a00 */
[----:B------:R-:W1:Y:S01]  /*0040*/  LDC R18, c[0x0][0x360] ;  /* 0x0000d800ff127b82 */ /* 0x000e620000000800 */
[----:B0-----:R-:W-:-:S04]  /*0050*/  USHF.L.U32 UR4, UR4, 0x8, URZ ;  /* 0x0000000804047899 */ /* 0x001fc800080006ff */
[----:B------:R-:W-:Y:S02]  /*0060*/  USHF.R.S32.HI UR5, URZ, 0x8, UR4 ;  /* 0x00000008ff057899 */ /* 0x000fe40008011404 */
[----:B--2---:R-:W-:-:S04]  /*0070*/  UIMAD UR4, UR11, UR10, URZ ;  /* 0x0000000a0b0472a4 */ /* 0x004fc8000f8e02ff */
[----:B-1----:R-:W-:-:S05]  /*0080*/  IMAD R15, R18, UR5, R15 ;  /* 0x00000005120f7c24 */ /* 0x002fca000f8e020f */
[----:B------:R-:W-:-:S13]  /*0090*/  ISETP.GE.U32.AND P0, PT, R15, UR4, PT ;  /* 0x000000040f007c0c */ /* 0x000fda000bf06070 */
[----:B------:R-:W-:Y:S05]  /*00a0*/  @P0 EXIT ;  /* 0x000000000000094d */ /* 0x000fea0003800000 */
[----:B------:R-:W0:Y:S01]  /*00b0*/  I2F.U32.RP R7, UR4 ;  /* 0x0000000400077d06 */ /* 0x000e220008209000 */
[----:B------:R-:W1:Y:S01]  /*00c0*/  LDC R0, c[0x0][0x388] ;  /* 0x0000e200ff007b82 */ /* 0x000e620000000800 */
[----:B------:R-:W2:Y:S01]  /*00d0*/  LDCU UR6, c[0x0][0x370] ;  /* 0x00006e00ff0677ac */ /* 0x000ea20008000800 */
[----:B------:R-:W-:Y:S01]  /*00e0*/  IMAD R9, RZ, RZ, -UR4 ;  /* 0x80000004ff097e24 */ /* 0x000fe2000f8e02ff */
[----:B------:R-:W-:Y:S02]  /*00f0*/  ISETP.NE.U32.AND P1, PT, RZ, UR10, PT ;  /* 0x0000000aff007c0c */ /* 0x000fe4000bf25070 */
[----:B------:R-:W-:Y:S01]  /*0100*/  ISETP.NE.U32.AND P2, PT, RZ, UR4, PT ;  /* 0x00000004ff007c0c */ /* 0x000fe2000bf45070 */
[----:B------:R-:W3:Y:S01]  /*0110*/  LDCU.64 UR8, c[0x0][0x358] ;  /* 0x00006b00ff0877ac */ /* 0x000ee20008000a00 */
[----:B------:R-:W4:Y:S01]  /*0120*/  I2F.U32.RP R6, UR10 ;  /* 0x0000000a00067d06 */ /* 0x000f220008209000 */
[----:B------:R-:W1:Y:S01]  /*0130*/  LDC.64 R2, c[0x0][0x380] ;  /* 0x0000e000ff027b82 */ /* 0x000e620000000a00 */
[----:B------:R-:W-:Y:S01]  /*0140*/  LOP3.LUT R14, RZ, UR10, RZ, 0x33, !PT ;  /* 0x0000000aff0e7c12 */ /* 0x000fe2000f8e33ff */
[----:B------:R-:W1:Y:S01]  /*0150*/  LDCU.64 UR12, c[0x0][0x390] ;  /* 0x00007200ff0c77ac */ /* 0x000e620008000a00 */
[----:B------:R-:W-:Y:S01]  /*0160*/  LOP3.LUT R16, RZ, UR4, RZ, 0x33, !PT ;  /* 0x00000004ff107c12 */ /* 0x000fe2000f8e33ff */
[----:B------:R-:W-:-:S03]  /*0170*/  UIADD3 UR5, UPT, UPT, UR4, -UR10, URZ ;  /* 0x8000000a04057290 */ /* 0x000fc6000fffe0ff */
[----:B0-----:R-:W0:Y:S01]  /*0180*/  MUFU.RCP R7, R7 ;  /* 0x0000000700077308 */ /* 0x001e220000001000 */
[----:B--2---:R-:W-:-:S07]  /*0190*/  IMAD R18, R18, UR6, RZ ;  /* 0x0000000612127c24 */ /* 0x004fce000f8e02ff */
[----:B----4-:R-:W2:Y:S01]  /*01a0*/  MUFU.RCP R6, R6 ;  /* 0x0000000600067308 */ /* 0x010ea20000001000 */
[----:B0-----:R-:W-:-:S07]  /*01b0*/  VIADD R12, R7, 0xffffffe ;  /* 0x0ffffffe070c7836 */ /* 0x001fce0000000000 */
[----:B------:R0:W4:Y:S01]  /*01c0*/  F2I.FTZ.U32.TRUNC.NTZ R13, R12 ;  /* 0x0000000c000d7305 */ /* 0x000122000021f000 */
[----:B--2---:R-:W-:-:S07]  /*01d0*/  VIADD R4, R6, 0xffffffe ;  /* 0x0ffffffe06047836 */ /* 0x004fce0000000000 */
[----:B------:R-:W2:Y:S01]  /*01e0*/  F2I.FTZ.U32.TRUNC.NTZ R5, R4 ;  /* 0x0000000400057305 */ /* 0x000ea2000021f000 */
[----:B0-----:R-:W-:Y:S02]  /*01f0*/  HFMA2 R12, -RZ, RZ, 0, 0 ;  /* 0x00000000ff0c7431 */ /* 0x001fe400000001ff */
[----:B----4-:R-:W-:-:S04]  /*0200*/  IMAD R7, R9, R13, RZ ;  /* 0x0000000d09077224 */ /* 0x010fc800078e02ff */
[----:B------:R-:W-:-:S04]  /*0210*/  IMAD.HI.U32 R12, R13, R7, R12 ;  /* 0x000000070d0c7227 */ /* 0x000fc800078e000c */
[----:B--2---:R-:W-:-:S04]  /*0220*/  IMAD.MOV R4, RZ, RZ, -R5 ;  /* 0x000000ffff047224 */ /* 0x004fc800078e0a05 */
[----:B------:R-:W-:Y:S02]  /*0230*/  IMAD R13, R4, UR10, RZ ;  /* 0x0000000a040d7c24 */ /* 0x000fe4000f8e02ff */
[----:B------:R-:W-:-:S04]  /*0240*/  IMAD.MOV.U32 R4, RZ, RZ, RZ ;  /* 0x000000ffff047224 */ /* 0x000fc800078e00ff */
[----:B-1-3--:R-:W-:-:S07]  /*0250*/  IMAD.HI.U32 R13, R5, R13, R4 ;  /* 0x0000000d050d7227 */ /* 0x00afce00078e0004 */
.L_x_3:
[----:B0-----:R-:W-:-:S04]  /*0260*/  IMAD.HI.U32 R4, R13, R15, RZ ;  /* 0x0000000f0d047227 */ /* 0x001fc800078e00ff */
[----:B------:R-:W-:-:S04]  /*0270*/  IMAD.MOV R4, RZ, RZ, -R4 ;  /* 0x000000ffff047224 */ /* 0x000fc800078e0a04 */
[----:B------:R-:W-:-:S05]  /*0280*/  IMAD R7, R0, R4, R15 ;  /* 0x0000000400077224 */ /* 0x000fca00078e020f */
[----:B------:R-:W-:-:S13]  /*0290*/  ISETP.GE.U32.AND P0, PT, R7, R0, PT ;  /* 0x000000000700720c */ /* 0x000fda0003f06070 */
[----:B------:R-:W-:-:S05]  /*02a0*/  @P0 IMAD.IADD R7, R7, 0x1, -R0 ;  /* 0x0000000107070824 */ /* 0x000fca00078e0a00 */
[----:B------:R-:W-:-:S13]  /*02b0*/  ISETP.GE.U32.AND P0, PT, R7, R0, PT ;  /* 0x000000000700720c */ /* 0x000fda0003f06070 */
[----:B------:R-:W-:-:S05]  /*02c0*/  @P0 IMAD.IADD R7, R7, 0x1, -R0 ;  /* 0x0000000107070824 */ /* 0x000fca00078e0a00 */
[----:B------:R-:W-:-:S04]  /*02d0*/  SEL R7, R14, R7, !P1 ;  /* 0x000000070e077207 */ /* 0x000fc80004800000 */
[C---:B------:R-:W-:Y:S02]  /*02e0*/  IADD3 R11, PT, PT, -R7.reuse, R15, RZ ;  /* 0x0000000f070b7210 */ /* 0x040fe40007ffe1ff */
[----:B------:R-:W-:-:S03]  /*02f0*/  IADD3 R4, PT, PT, R7, -0x1, R0 ;  /* 0xffffffff07047810 */ /* 0x000fc60007ffe000 */
[----:B------:R-:W-:Y:S02]  /*0300*/  VIADD R17, R11, UR5 ;  /* 0x000000050b117c36 */ /* 0x000fe40008000000 */
[----:B------:R-:W-:-:S04]  /*0310*/  IMAD.HI.U32 R5, R13, R4, RZ ;  /* 0x000000040d057227 */ /* 0x000fc800078e00ff */
[----:B------:R-:W-:-:S04]  /*0320*/  IMAD.HI.U32 R6, R12, R17, RZ ;  /* 0x000000110c067227 */ /* 0x000fc800078e00ff */
[----:B------:R-:W-:Y:S02]  /*0330*/  IMAD.IADD R19, R11, 0x1, R0 ;  /* 0x000000010b137824 */ /* 0x000fe400078e0200 */
[----:B------:R-:W-:Y:S02]  /*0340*/  IMAD.MOV R9, RZ, RZ, -R5 ;  /* 0x000000ffff097224 */ /* 0x000fe400078e0a05 */
[----:B------:R-:W-:Y:S02]  /*0350*/  IMAD.MOV R6, RZ, RZ, -R6 ;  /* 0x000000ffff067224 */ /* 0x000fe400078e0a06 */
[----:B------:R-:W-:-:S04]  /*0360*/  IMAD.HI.U32 R5, R12, R19, RZ ;  /* 0x000000130c057227 */ /* 0x000fc800078e00ff */
[----:B------:R-:W-:Y:S01]  /*0370*/  IMAD R9, R0, R9, R4 ;  /* 0x0000000900097224 */ /* 0x000fe200078e0204 */
[----:B------:R-:W-:Y:S01]  /*0380*/  IADD3 R4, PT, PT, -R5, RZ, RZ ;  /* 0x000000ff05047210 */ /* 0x000fe20007ffe1ff */
[----:B------:R-:W-:Y:S02]  /*0390*/  IMAD R17, R6, UR4, R17 ;  /* 0x0000000406117c24 */ /* 0x000fe4000f8e0211 */
[----:B------:R-:W-:Y:S01]  /*03a0*/  VIADD R5, R7, 0x1 ;  /* 0x0000000107057836 */ /* 0x000fe20000000000 */
[-C--:B------:R-:W-:Y:S01]  /*03b0*/  ISETP.GE.U32.AND P3, PT, R9, R0.reuse, PT ;  /* 0x000000000900720c */ /* 0x080fe20003f66070 */
[----:B------:R-:W-:Y:S01]  /*03c0*/  IMAD R19, R4, UR4, R19 ;  /* 0x0000000404137c24 */ /* 0x000fe2000f8e0213 */
[----:B------:R-:W-:Y:S02]  /*03d0*/  ISETP.GE.U32.AND P4, PT, R17, UR4, PT ;  /* 0x0000000411007c0c */ /* 0x000fe4000bf86070 */
[----:B------:R-:W-:Y:S02]  /*03e0*/  ISETP.NE.AND P5, PT, R5, R0, PT ;  /* 0x000000000500720c */ /* 0x000fe40003fa5270 */
[----:B------:R-:W-:-:S02]  /*03f0*/  ISETP.GE.U32.AND P0, PT, R19, UR4, PT ;  /* 0x0000000413007c0c */ /* 0x000fc4000bf06070 */
[----:B------:R-:W-:-:S04]  /*0400*/  SEL R10, R5, RZ, P5 ;  /* 0x000000ff050a7207 */ /* 0x000fc80002800000 */
[----:B------:R-:W-:Y:S01]  /*0410*/  IADD3 R5, PT, PT, R11, R10, RZ ;  /* 0x0000000a0b057210 */ /* 0x000fe20007ffe0ff */
[----:B------:R-:W-:Y:S02]  /*0420*/  @P3 IMAD.IADD R9, R9, 0x1, -R0 ;  /* 0x0000000109093824 */ /* 0x000fe400078e0a00 */
[----:B------:R-:W-:Y:S01]  /*0430*/  @P4 VIADD R17, R17, -UR4 ;  /* 0x8000000411114c36 */ /* 0x000fe20008000000 */
[----:B------:R-:W-:Y:S02]  /*0440*/  IADD3 R4, P5, PT, R5, R2, RZ ;  /* 0x0000000205047210 */ /* 0x000fe40007fbe0ff */
[----:B------:R-:W-:Y:S01]  /*0450*/  ISETP.GE.U32.AND P4, PT, R9, R0, PT ;  /* 0x000000000900720c */ /* 0x000fe20003f86070 */
[----:B------:R-:W-:Y:S01]  /*0460*/  @P0 VIADD R19, R19, -UR4 ;  /* 0x8000000413130c36 */ /* 0x000fe20008000000 */
[----:B------:R-:W-:Y:S01]  /*0470*/  ISETP.GE.U32.AND P3, PT, R17, UR4, PT ;  /* 0x0000000411007c0c */ /* 0x000fe2000bf66070 */
[----:B------:R-:W-:-:S03]  /*0480*/  IMAD.X R5, RZ, RZ, R3, P5 ;  /* 0x000000ffff057224 */ /* 0x000fc600028e0603 */
[----:B------:R-:W-:-:S07]  /*0490*/  ISETP.GE.U32.AND P0, PT, R19, UR4, PT ;  /* 0x0000000413007c0c */ /* 0x000fce000bf06070 */
[----:B------:R-:W-:Y:S02]  /*04a0*/  @P4 IMAD.IADD R9, R9, 0x1, -R0 ;  /* 0x0000000109094824 */ /* 0x000fe400078e0a00 */
[----:B------:R-:W-:-:S03]  /*04b0*/  @P3 VIADD R17, R17, -UR4 ;  /* 0x8000000411113c36 */ /* 0x000fc60008000000 */
[----:B------:R-:W-:Y:S02]  /*04c0*/  SEL R6, R14, R9, !P1 ;  /* 0x000000090e067207 */ /* 0x000fe40004800000 */
[----:B------:R-:W-:Y:S02]  /*04d0*/  SEL R9, R16, R17, !P2 ;  /* 0x0000001110097207 */ /* 0x000fe40005000000 */
[----:B------:R-:W-:Y:S01]  /*04e0*/  @P0 IADD3 R19, PT, PT, R19, -UR4, RZ ;  /* 0x8000000413130c10 */ /* 0x000fe2000fffe0ff */
[----:B------:R-:W-:Y:S01]  /*04f0*/  IMAD.IADD R11, R11, 0x1, R6 ;  /* 0x000000010b0b7824 */ /* 0x000fe200078e0206 */
[----:B------:R0:W2:Y:S01]  /*0500*/  LDG.E.U8 R17, desc[UR8][R4.64] ;  /* 0x0000000804117981 */ /* 0x0000a2000c1e1100 */
[--C-:B------:R-:W-:Y:S01]  /*0510*/  IMAD.IADD R21, R6, 0x1, R9.reuse ;  /* 0x0000000106157824 */ /* 0x100fe200078e0209 */
[----:B------:R-:W-:Y:S01]  /*0520*/  SEL R19, R16, R19, !P2 ;  /* 0x0000001310137207 */ /* 0x000fe20005000000 */
[----:B------:R-:W-:-:S03]  /*0530*/  IMAD.IADD R23, R7, 0x1, R9 ;  /* 0x0000000107177824 */ /* 0x000fc600078e0209 */
[-C--:B------:R-:W-:Y:S01]  /*0540*/  IADD3 R8, P0, PT, R21, R2.reuse, RZ ;  /* 0x0000000215087210 */ /* 0x080fe20007f1e0ff */
[----:B------:R-:W-:Y:S01]  /*0550*/  IMAD.IADD R27, R6, 0x1, R19 ;  /* 0x00000001061b7824 */ /* 0x000fe200078e0213 */
[C---:B------:R-:W-:Y:S02]  /*0560*/  IADD3 R21, PT, PT, R10.reuse, R9, RZ ;  /* 0x000000090a157210 */ /* 0x040fe40007ffe0ff */
[-C--:B------:R-:W-:Y:S01]  /*0570*/  IADD3 R6, P3, PT, R23, R2.reuse, RZ ;  /* 0x0000000217067210 */ /* 0x080fe20007f7e0ff */
[----:B------:R-:W-:Y:S01]  /*0580*/  IMAD.X R9, RZ, RZ, R3, P0 ;  /* 0x000000ffff097224 */ /* 0x000fe200000e0603 */
[----:B------:R-:W-:Y:S01]  /*0590*/  IADD3 R25, PT, PT, R10, R19, RZ ;  /* 0x000000130a197210 */ /* 0x000fe20007ffe0ff */
[----:B------:R-:W-:Y:S01]  /*05a0*/  IMAD.IADD R23, R7, 0x1, R19 ;  /* 0x0000000107177824 */ /* 0x000fe200078e0213 */
[-C--:B------:R-:W-:Y:S01]  /*05b0*/  IADD3 R10, P0, PT, R21, R2.reuse, RZ ;  /* 0x00000002150a7210 */ /* 0x080fe20007f1e0ff */
[--C-:B------:R-:W-:Y:S01]  /*05c0*/  IMAD.X R7, RZ, RZ, R3.reuse, P3 ;  /* 0x000000ffff077224 */ /* 0x100fe200018e0603 */
[-C--:B0-----:R-:W-:Y:S01]  /*05d0*/  IADD3 R4, P3, PT, R11, R2.reuse, RZ ;  /* 0x000000020b047210 */ /* 0x081fe20007f7e0ff */
[----:B------:R-:W3:Y:S02]  /*05e0*/  LDG.E.U8 R8, desc[UR8][R8.64] ;  /* 0x0000000808087981 */ /* 0x000ee4000c1e1100 */
[--C-:B------:R-:W-:Y:S01]  /*05f0*/  IMAD.X R11, RZ, RZ, R3.reuse, P0 ;  /* 0x000000ffff0b7224 */ /* 0x100fe200000e0603 */
[-C--:B------:R-:W-:Y:S01]  /*0600*/  IADD3 R20, P0, PT, R27, R2.reuse, RZ ;  /* 0x000000021b147210 */ /* 0x080fe20007f1e0ff */
[----:B------:R-:W-:Y:S01]  /*0610*/  IMAD.X R5, RZ, RZ, R3, P3 ;  /* 0x000000ffff057224 */ /* 0x000fe200018e0603 */
[----:B------:R-:W-:Y:S01]  /*0620*/  IADD3 R22, P3, PT, R23, R2, RZ ;  /* 0x0000000217167210 */ /* 0x000fe20007f7e0ff */
[----:B------:R-:W3:Y:S01]  /*0630*/  LDG.E.U8 R7, desc[UR8][R6.64] ;  /* 0x0000000806077981 */ /* 0x000ee2000c1e1100 */
[----:B------:R-:W-:-:S03]  /*0640*/  IADD3.X R21, PT, PT, RZ, R3, RZ, P0, !PT ;  /* 0x00000003ff157210 */ /* 0x000fc600007fe4ff */
[----:B------:R-:W3:Y:S01]  /*0650*/  LDG.E.U8 R10, desc[UR8][R10.64] ;  /* 0x000000080a0a7981 */ /* 0x000ee2000c1e1100 */
[----:B------:R-:W-:Y:S01]  /*0660*/  IADD3 R24, P0, PT, R25, R2, RZ ;  /* 0x0000000219187210 */ /* 0x000fe20007f1e0ff */
[--C-:B------:R-:W-:Y:S02]  /*0670*/  IMAD.X R23, RZ, RZ, R3.reuse, P3 ;  /* 0x000000ffff177224 */ /* 0x100fe400018e0603 */
[----:B------:R-:W2:Y:S02]  /*0680*/  LDG.E.U8 R4, desc[UR8][R4.64] ;  /* 0x0000000804047981 */ /* 0x000ea4000c1e1100 */
[----:B------:R-:W-:Y:S02]  /*0690*/  IMAD.X R25, RZ, RZ, R3, P0 ;  /* 0x000000ffff197224 */ /* 0x000fe400000e0603 */
[----:B------:R-:W4:Y:S04]  /*06a0*/  LDG.E.U8 R21, desc[UR8][R20.64] ;  /* 0x0000000814157981 */ /* 0x000f28000c1e1100 */
[----:B------:R-:W4:Y:S04]  /*06b0*/  LDG.E.U8 R22, desc[UR8][R22.64] ;  /* 0x0000000816167981 */ /* 0x000f28000c1e1100 */
[----:B------:R-:W5:Y:S01]  /*06c0*/  LDG.E.U8 R25, desc[UR8][R24.64] ;  /* 0x0000000818197981 */ /* 0x000f62000c1e1100 */
[----:B------:R-:W-:Y:S01]  /*06d0*/  BSSY.RECONVERGENT B0, `(.L_x_0) ;  /* 0x0000010000007945 */ /* 0x000fe20003800200 */
[----:B------:R-:W-:-:S02]  /*06e0*/  PLOP3.LUT P0, PT, PT, PT, PT, 0x80, 0x8 ;  /* 0x000000000008781c */ /* 0x000fc40003f0f070 */
[----:B---3--:R-:W-:-:S04]  /*06f0*/  IADD3 R8, PT, PT, R10, R7, R8 ;  /* 0x000000070a087210 */ /* 0x008fc80007ffe008 */
[----:B--2---:R-:W-:-:S04]  /*0700*/  IADD3 R8, PT, PT, R17, R8, R4 ;  /* 0x0000000811087210 */ /* 0x004fc80007ffe004 */
[----:B----4-:R-:W-:-:S05]  /*0710*/  IADD3 R8, PT, PT, R22, R8, R21 ;  /* 0x0000000816087210 */ /* 0x010fca0007ffe015 */
[----:B-----5:R-:W-:-:S05]  /*0720*/  IMAD.IADD R8, R8, 0x1, R25 ;  /* 0x0000000108087824 */ /* 0x020fca00078e0219 */
[----:B------:R-:W-:-:S13]  /*0730*/  ISETP.NE.AND P3, PT, R8, 0x3, PT ;  /* 0x000000030800780c */ /* 0x000fda0003f65270 */
[----:B------:R-:W-:Y:S05]  /*0740*/  @!P3 BRA `(.L_x_1) ;  /* 0x000000000020b947 */ /* 0x000fea0003800000 */
[----:B------:R-:W-:-:S13]  /*0750*/  ISETP.NE.AND P0, PT, R8, 0x2, PT ;  /* 0x000000020800780c */ /* 0x000fda0003f05270 */
[----:B------:R-:W-:Y:S05]  /*0760*/  @P0 BRA `(.L_x_2) ;  /* 0x0000000000140947 */ /* 0x000fea0003800000 */
[----:B------:R-:W-:-:S04]  /*0770*/  IADD3 R4, P0, PT, R15, R2, RZ ;  /* 0x000000020f047210 */ /* 0x000fc80007f1e0ff */
[----:B------:R-:W-:-:S05]  /*0780*/  IADD3.X R5, PT, PT, RZ, R3, RZ, P0, !PT ;  /* 0x00000003ff057210 */ /* 0x000fca00007fe4ff */
[----:B------:R-:W2:Y:S02]  /*0790*/  LDG.E.U8 R4, desc[UR8][R4.64] ;  /* 0x0000000804047981 */ /* 0x000ea4000c1e1100 */
[----:B--2---:R-:W-:Y:S01]  /*07a0*/  ISETP.NE.AND P0, PT, R4, RZ, PT ;  /* 0x000000ff0400720c */ /* 0x004fe20003f05270 */
[----:B------:R-:W-:-:S12]  /*07b0*/  BRA `(.L_x_1) ;  /* 0x0000000000047947 */ /* 0x000fd80003800000 */
.L_x_2:
[----:B------:R-:W-:-:S13]  /*07c0*/  PLOP3.LUT P0, PT, PT, PT, PT, 0x8, 0x80 ;  /* 0x000000000080781c */ /* 0x000fda0003f0e170 */
.L_x_1:
[----:B------:R-:W-:Y:S05]  /*07d0*/  BSYNC.RECONVERGENT B0 ;  /* 0x0000000000007941 */ /* 0x000fea0003800200 */
.L_x_0:
[----:B------:R-:W-:Y:S01]  /*07e0*/  IADD3 R4, P3, PT, R15, UR12, RZ ;  /* 0x0000000c0f047c10 */ /* 0x000fe2000ff7e0ff */
[----:B------:R-:W-:Y:S01]  /*07f0*/  IMAD.IADD R15, R18, 0x1, R15 ;  /* 0x00000001120f7824 */ /* 0x000fe200078e020f */
[----:B------:R-:W-:-:S03]  /*0800*/  SEL R7, RZ, 0x1, !P0 ;  /* 0x00000001ff077807 */ /* 0x000fc60004000000 */
[----:B------:R-:W-:Y:S01]  /*0810*/  IMAD.X R5, RZ, RZ, UR13, P3 ;  /* 0x0000000dff057e24 */ /* 0x000fe200098e06ff */
[----:B------:R-:W-:-:S04]  /*0820*/  ISETP.GE.U32.AND P0, PT, R15, UR4, PT ;  /* 0x000000040f007c0c */ /* 0x000fc8000bf06070 */
[----:B------:R0:W-:Y:S09]  /*0830*/  STG.E.U8 desc[UR8][R4.64], R7 ;  /* 0x0000000704007986 */ /* 0x0001f2000c101108 */
[----:B------:R-:W-:Y:S05]  /*0840*/  @!P0 BRA `(.L_x_3) ;  /* 0xfffffff800848947 */ /* 0x000fea000383ffff */
[----:B------:R-:W-:Y:S05]  /*0850*/  EXIT ;  /* 0x000000000000794d */ /* 0x000fea0003800000 */
.L_x_4:
[----:B------:R-:W-:-:S00]  /*0860*/  BRA `(.L_x_4) ;  /* 0xfffffffc00fc7947 */ /* 0x000fc0000383ffff */
[----:B------:R-:W-:-:S00]  /*0870*/  NOP ;  /* 0x0000000000007918 */ /* 0x000fc00000000000 */
        /* <DEDUP_REMOVED lines=8> */
.L_x_5:


//--------------------- .nv.shared.reserved.0     --------------------------
	.section	.nv.shared.reserved.0,"aw",@nobits
	.weak		__nv_reservedSMEM_offset_0_alias
	.size		__nv_reservedSMEM_offset_0_alias, 0, 64
	.other		__nv_reservedSMEM_offset_0_alias,@"STO_CUDA_RESERVED_SHARED STV_DEFAULT"
__nv_reservedSMEM_offset_0_alias:
	.zero		0
	.zero		64


//--------------------- .nv.constant0._Z16simpleLifeKernelPKhjjPh --------------------------
	.section	.nv.constant0._Z16simpleLifeKernelPKhjjPh,"a",@progbits
	.sectionflags	@""
	.align	4
.nv.constant0._Z16simpleLifeKernelPKhjjPh:
	.zero		920


//--------------------- SYMBOLS --------------------------

	.type		.nv.reservedSmem.offset0,@object
	.size		.nv.reservedSmem.offset0,0x4
